//
// Generated by NVIDIA NVVM Compiler
//
// Compiler Build ID: CL-36424714
// Cuda compilation tools, release 13.0, V13.0.88
// Based on NVVM 20.0.0
//

.version 9.0
.target sm_100
.address_size 64

	// .globl	_Z11convolutionPiS_

.visible .entry _Z11convolutionPiS_(
	.param .u64 .ptr .align 1 _Z11convolutionPiS__param_0,
	.param .u64 .ptr .align 1 _Z11convolutionPiS__param_1
)
{
	.reg .pred 	%p<7>;
	.reg .b16 	%rs<3>;
	.reg .b32 	%r<74>;
	.reg .b64 	%rd<33>;

	ld.param.u64 	%rd6, [_Z11convolutionPiS__param_0];
	ld.param.u64 	%rd7, [_Z11convolutionPiS__param_1];
	cvta.to.global.u64 	%rd1, %rd7;
	cvta.to.global.u64 	%rd2, %rd6;
	mov.u32 	%r11, %ntid.x;
	cvt.u16.u32 	%rs1, %r11;
	div.u16 	%rs2, 10002, %rs1;
	cvt.u32.u16 	%r12, %rs2;
	mov.u32 	%r13, %tid.x;
	mul.lo.s32 	%r72, %r13, %r12;
	add.s32 	%r2, %r72, %r12;
$L__BB0_1:
	add.s32 	%r4, %r72, -1;
	mul.lo.s32 	%r5, %r72, 10002;
	add.s32 	%r6, %r5, -10002;
	mov.b32 	%r73, 0;
	cvt.u64.u32 	%rd8, %r5;
$L__BB0_2:
	setp.gt.u32 	%p1, %r4, 9999;
	setp.eq.s32 	%p2, %r73, 0;
	cvt.u64.u32 	%rd3, %r73;
	add.s64 	%rd4, %rd8, %rd3;
	shl.b64 	%rd9, %rd4, 2;
	add.s64 	%rd5, %rd2, %rd9;
	or.pred  	%p3, %p1, %p2;
	@%p3 bra 	$L__BB0_4;
	cvt.u32.u64 	%r15, %rd3;
	add.s32 	%r16, %r15, %r5;
	add.s32 	%r17, %r16, -10003;
	mul.wide.u32 	%rd10, %r17, 4;
	add.s64 	%rd11, %rd2, %rd10;
	ld.global.u32 	%r18, [%rd11];
	add.s32 	%r19, %r16, -10002;
	mul.wide.u32 	%rd12, %r19, 4;
	add.s64 	%rd13, %rd2, %rd12;
	ld.global.u32 	%r20, [%rd13];
	shl.b32 	%r21, %r20, 1;
	add.s32 	%r22, %r21, %r18;
	add.s32 	%r23, %r16, -10001;
	mul.wide.u32 	%rd14, %r23, 4;
	add.s64 	%rd15, %rd2, %rd14;
	ld.global.u32 	%r24, [%rd15];
	add.s32 	%r25, %r22, %r24;
	add.s32 	%r26, %r16, -1;
	mul.wide.u32 	%rd16, %r26, 4;
	add.s64 	%rd17, %rd2, %rd16;
	ld.global.u32 	%r27, [%rd17];
	shl.b32 	%r28, %r27, 1;
	add.s32 	%r29, %r25, %r28;
	mul.wide.u32 	%rd18, %r16, 4;
	add.s64 	%rd19, %rd2, %rd18;
	ld.global.u32 	%r30, [%rd19];
	shl.b32 	%r31, %r30, 2;
	add.s32 	%r32, %r29, %r31;
	ld.global.u32 	%r33, [%rd5+4];
	shl.b32 	%r34, %r33, 1;
	add.s32 	%r35, %r32, %r34;
	ld.global.u32 	%r36, [%rd19+40004];
	add.s32 	%r37, %r35, %r36;
	ld.global.u32 	%r38, [%rd5+40008];
	shl.b32 	%r39, %r38, 1;
	add.s32 	%r40, %r37, %r39;
	ld.global.u32 	%r41, [%rd19+40012];
	add.s32 	%r42, %r40, %r41;
	add.s64 	%rd20, %rd1, %rd18;
	st.global.u32 	[%rd20], %r42;
$L__BB0_4:
	cvt.u32.u64 	%r43, %rd3;
	add.s32 	%r8, %r43, 1;
	setp.eq.s32 	%p4, %r8, 10001;
	@%p4 bra 	$L__BB0_8;
	setp.gt.u32 	%p5, %r4, 9999;
	@%p5 bra 	$L__BB0_7;
	add.s32 	%r45, %r8, %r5;
	add.s32 	%r46, %r45, -10003;
	mul.wide.u32 	%rd21, %r46, 4;
	add.s64 	%rd22, %rd2, %rd21;
	ld.global.u32 	%r47, [%rd22];
	cvt.u64.u32 	%rd23, %r6;
	add.s64 	%rd24, %rd23, %rd3;
	shl.b64 	%rd25, %rd24, 2;
	add.s64 	%rd26, %rd2, %rd25;
	ld.global.u32 	%r48, [%rd26+4];
	shl.b32 	%r49, %r48, 1;
	add.s32 	%r50, %r49, %r47;
	add.s32 	%r51, %r45, -10001;
	mul.wide.u32 	%rd27, %r51, 4;
	add.s64 	%rd28, %rd2, %rd27;
	ld.global.u32 	%r52, [%rd28];
	add.s32 	%r53, %r50, %r52;
	add.s32 	%r54, %r43, %r5;
	mul.wide.u32 	%rd29, %r54, 4;
	add.s64 	%rd30, %rd2, %rd29;
	ld.global.u32 	%r55, [%rd30];
	shl.b32 	%r56, %r55, 1;
	add.s32 	%r57, %r53, %r56;
	ld.global.u32 	%r58, [%rd5+4];
	shl.b32 	%r59, %r58, 2;
	add.s32 	%r60, %r57, %r59;
	ld.global.u32 	%r61, [%rd5+8];
	shl.b32 	%r62, %r61, 1;
	add.s32 	%r63, %r60, %r62;
	ld.global.u32 	%r64, [%rd5+40008];
	add.s32 	%r65, %r63, %r64;
	ld.global.u32 	%r66, [%rd5+40012];
	shl.b32 	%r67, %r66, 1;
	add.s32 	%r68, %r65, %r67;
	ld.global.u32 	%r69, [%rd5+40016];
	add.s32 	%r70, %r68, %r69;
	add.s64 	%rd32, %rd1, %rd9;
	st.global.u32 	[%rd32+4], %r70;
$L__BB0_7:
	add.s32 	%r73, %r43, 2;
	bra.uni 	$L__BB0_2;
$L__BB0_8:
	add.s32 	%r72, %r72, 1;
	setp.lt.u32 	%p6, %r72, %r2;
	@%p6 bra 	$L__BB0_1;
	ret;

}


// ===== COMPILED SASS (sm_100) =====

	.target	sm_100

	.elftype	@"ET_EXEC"


//--------------------- .note.nv.tkinfo           --------------------------
	.section	.note.nv.tkinfo,"",@"SHT_NOTE"
	.sectionflags	@"SHF_NOTE_NV_TKINFO"
	.tkinfo
        /*0018*/ 	.word	0x00000002
        /*0030*/ 	.string	""
        /*0030*/ 	.string	"ptxas"
        /*0030*/ 	.string	"Cuda compilation tools, release 13.0, V13.0.88"
        /*0030*/ 	.string	"Build cuda_13.0.r13.0/compiler.36424714_0"
        /*0030*/ 	.string	"-arch sm_100 -m 64 "



//--------------------- .note.nv.cuinfo           --------------------------
	.section	.note.nv.cuinfo,"",@"SHT_NOTE"
	.sectionflags	@"SHF_NOTE_NV_CUINFO"
        /*0018*/ 	.short	0x0002
        /*001a*/ 	.short	0x0064
        /*001c*/ 	.short	0x0082
	.zero		2


//--------------------- .nv.info                  --------------------------
	.section	.nv.info,"",@"SHT_CUDA_INFO"
	.align	4


	//----- nvinfo : EIATTR_REGCOUNT
	.align		4
        /*0000*/ 	.byte	0x04, 0x2f
        /*0002*/ 	.short	(.L_1 - .L_0)
	.align		4
.L_0:
        /*0004*/ 	.word	index@(_Z11convolutionPiS_)
        /*0008*/ 	.word	0x00000020


	//----- nvinfo : EIATTR_FRAME_SIZE
	.align		4
.L_1:
        /*000c*/ 	.byte	0x04, 0x11
        /*000e*/ 	.short	(.L_3 - .L_2)
	.align		4
.L_2:
        /*0010*/ 	.word	index@($__internal_0_$__cuda_sm20_div_u16)
        /*0014*/ 	.word	0x00000000


	//----- nvinfo : EIATTR_FRAME_SIZE
	.align		4
.L_3:
        /*0018*/ 	.byte	0x04, 0x11
        /*001a*/ 	.short	(.L_5 - .L_4)
	.align		4
.L_4:
        /*001c*/ 	.word	index@(_Z11convolutionPiS_)
        /*0020*/ 	.word	0x00000000


	//----- nvinfo : EIATTR_MIN_STACK_SIZE
	.align		4
.L_5:
        /*0024*/ 	.byte	0x04, 0x12
        /*0026*/ 	.short	(.L_7 - .L_6)
	.align		4
.L_6:
        /*0028*/ 	.word	index@(_Z11convolutionPiS_)
        /*002c*/ 	.word	0x00000000
.L_7:


//--------------------- .nv.compat                --------------------------
	.section	.nv.compat,"",@"SHT_CUDA_COMPAT_INFO"
	.align	4
        /*0000*/ 	.byte	0x02, 0x09, 0x00, 0x00, 0x02, 0x02, 0x01, 0x00, 0x02, 0x05, 0x05, 0x00, 0x03, 0x07, 0x01, 0x01
        /*0010*/ 	.byte	0x02, 0x03, 0x00, 0x00, 0x02, 0x06, 0x01, 0x00, 0x04, 0x0b, 0x08, 0x00, 0x01, 0x00, 0x00, 0x00
        /*0020*/ 	.byte	0x00, 0x00, 0x00, 0x00


//--------------------- .nv.info._Z11convolutionPiS_ --------------------------
	.section	.nv.info._Z11convolutionPiS_,"",@"SHT_CUDA_INFO"
	.sectionflags	@""
	.align	4


	//----- nvinfo : EIATTR_CUDA_API_VERSION
	.align		4
        /*0000*/ 	.byte	0x04, 0x37
        /*0002*/ 	.short	(.L_9 - .L_8)
.L_8:
        /*0004*/ 	.word	0x00000082


	//----- nvinfo : EIATTR_KPARAM_INFO
	.align		4
.L_9:
        /*0008*/ 	.byte	0x04, 0x17
        /*000a*/ 	.short	(.L_11 - .L_10)
.L_10:
        /*000c*/ 	.word	0x00000000
        /*0010*/ 	.short	0x0001
        /*0012*/ 	.short	0x0008
        /*0014*/ 	.byte	0x00, 0xf5, 0x21, 0x00


	//----- nvinfo : EIATTR_KPARAM_INFO
	.align		4
.L_11:
        /*0018*/ 	.byte	0x04, 0x17
        /*001a*/ 	.short	(.L_13 - .L_12)
.L_12:
        /*001c*/ 	.word	0x00000000
        /*0020*/ 	.short	0x0000
        /*0022*/ 	.short	0x0000
        /*0024*/ 	.byte	0x00, 0xf5, 0x21, 0x00


	//----- nvinfo : EIATTR_SPARSE_MMA_MASK
	.align		4
.L_13:
        /*0028*/ 	.byte	0x03, 0x50
        /*002a*/ 	.short	0x0000


	//----- nvinfo : EIATTR_MAXREG_COUNT
	.align		4
        /*002c*/ 	.byte	0x03, 0x1b
        /*002e*/ 	.short	0x00ff


	//----- nvinfo : EIATTR_MERCURY_ISA_VERSION
	.align		4
        /*0030*/ 	.byte	0x03, 0x5f
        /*0032*/ 	.short	0x0101


	//----- nvinfo : EIATTR_VRC_CTA_INIT_COUNT
	.align		4
        /*0034*/ 	.byte	0x02, 0x4a
	.zero		1
	.zero		1


	//----- nvinfo : EIATTR_EXIT_INSTR_OFFSETS
	.align		4
        /*0038*/ 	.byte	0x04, 0x1c
        /*003a*/ 	.short	(.L_15 - .L_14)


	//   ....[0]....
.L_14:
        /*003c*/ 	.word	0x00000660


	//----- nvinfo : EIATTR_CRS_STACK_SIZE
	.align		4
.L_15:
        /*0040*/ 	.byte	0x04, 0x1e
        /*0042*/ 	.short	(.L_17 - .L_16)
.L_16:
        /*0044*/ 	.word	0x00000000


	//----- nvinfo : EIATTR_CBANK_PARAM_SIZE
	.align		4
.L_17:
        /*0048*/ 	.byte	0x03, 0x19
        /*004a*/ 	.short	0x0010


	//----- nvinfo : EIATTR_PARAM_CBANK
	.align		4
        /*004c*/ 	.byte	0x04, 0x0a
        /*004e*/ 	.short	(.L_19 - .L_18)
	.align		4
.L_18:
        /*0050*/ 	.word	index@(.nv.constant0._Z11convolutionPiS_)
        /*0054*/ 	.short	0x0380
        /*0056*/ 	.short	0x0010


	//----- nvinfo : EIATTR_SW_WAR
	.align		4
.L_19:
        /*0058*/ 	.byte	0x04, 0x36
        /*005a*/ 	.short	(.L_21 - .L_20)
.L_20:
        /*005c*/ 	.word	0x00000008
.L_21:


//--------------------- .nv.callgraph             --------------------------
	.section	.nv.callgraph,"",@"SHT_CUDA_CALLGRAPH"
	.align	4
	.sectionentsize	8
	.align		4
        /*0000*/ 	.word	0x00000000
	.align		4
        /*0004*/ 	.word	0xffffffff
	.align		4
        /*0008*/ 	.word	0x00000000
	.align		4
        /*000c*/ 	.word	0xfffffffe
	.align		4
        /*0010*/ 	.word	0x00000000
	.align		4
        /*0014*/ 	.word	0xfffffffd
	.align		4
        /*0018*/ 	.word	0x00000000
	.align		4
        /*001c*/ 	.word	0xfffffffc


//--------------------- .text._Z11convolutionPiS_ --------------------------
	.section	.text._Z11convolutionPiS_,"ax",@progbits
	.align	128
        .global         _Z11convolutionPiS_
        .type           _Z11convolutionPiS_,@function
        .size           _Z11convolutionPiS_,(.L_x_8 - _Z11convolutionPiS_)
        .other          _Z11convolutionPiS_,@"STO_CUDA_ENTRY STV_DEFAULT"
_Z11convolutionPiS_:
.text._Z11convolutionPiS_:
[----:B------:R-:W-:Y:S01]  /*0000*/  LDC R1, c[0x0][0x37c] ;  /* 0x0000df00ff017b82 */ /* 0x000fe20000000800 */
[----:B------:R-:W0:Y:S02]  /*0010*/  LDCU UR4, c[0x0][0x360] ;  /* 0x00006c00ff0477ac */ /* 0x000e240008000800 */
[----:B0-----:R-:W-:Y:S01]  /*0020*/  ULOP3.LUT UR4, UR4, 0xffff, URZ, 0xc0, !UPT ;  /* 0x0000ffff04047892 */ /* 0x001fe2000f8ec0ff */
[----:B------:R-:W-:-:S11]  /*0030*/  MOV R6, 0x50 ;  /* 0x0000005000067802 */ /* 0x000fd60000000f00 */
[----:B------:R-:W-:Y:S05]  /*0040*/  CALL.REL.NOINC `($__internal_0_$__cuda_sm20_div_u16) ;  /* 0x0000000400887944 */ /* 0x000fea0003c00000 */
[----:B------:R-:W0:Y:S01]  /*0050*/  S2R R0, SR_TID.X ;  /* 0x0000000000007919 */ /* 0x000e220000002100 */
[----:B------:R-:W-:Y:S01]  /*0060*/  LOP3.LUT R3, R5, 0xffff, RZ, 0xc0, !PT ;  /* 0x0000ffff05037812 */ /* 0x000fe200078ec0ff */
[----:B------:R-:W1:Y:S01]  /*0070*/  LDCU.64 UR4, c[0x0][0x358] ;  /* 0x00006b00ff0477ac */ /* 0x000e620008000a00 */
[----:B------:R-:W2:Y:S03]  /*0080*/  LDCU.64 UR6, c[0x0][0x388] ;  /* 0x00007100ff0677ac */ /* 0x000ea60008000a00 */
[----:B0-----:R-:W-:-:S04]  /*0090*/  IMAD R0, R3, R0, RZ ;  /* 0x0000000003007224 */ /* 0x001fc800078e02ff */
[----:B-12---:R-:W-:-:S07]  /*00a0*/  IMAD.IADD R3, R3, 0x1, R0 ;  /* 0x0000000103037824 */ /* 0x006fce00078e0200 */
.L_x_6:
[----:B0-----:R-:W0:Y:S01]  /*00b0*/  LDC.64 R10, c[0x0][0x380] ;  /* 0x0000e000ff0a7b82 */ /* 0x001e220000000a00 */
[C---:B------:R-:W-:Y:S02]  /*00c0*/  VIADD R2, R0.reuse, 0xffffffff ;  /* 0xffffffff00027836 */ /* 0x040fe40000000000 */
[C---:B------:R-:W-:Y:S01]  /*00d0*/  IMAD R4, R0.reuse, 0x2712, RZ ;  /* 0x0000271200047824 */ /* 0x040fe200078e02ff */
[----:B------:R-:W-:Y:S01]  /*00e0*/  IADD3 R0, PT, PT, R0, 0x1, RZ ;  /* 0x0000000100007810 */ /* 0x000fe20007ffe0ff */
[----:B------:R-:W-:Y:S02]  /*00f0*/  IMAD.MOV.U32 R5, RZ, RZ, RZ ;  /* 0x000000ffff057224 */ /* 0x000fe400078e00ff */
[----:B------:R-:W-:Y:S01]  /*0100*/  VIADD R6, R4, 0xffffd8ee ;  /* 0xffffd8ee04067836 */ /* 0x000fe20000000000 */
[----:B-1----:R-:W1:Y:S01]  /*0110*/  LDC.64 R12, c[0x0][0x380] ;  /* 0x0000e000ff0c7b82 */ /* 0x002e620000000a00 */
[----:B------:R-:W-:-:S07]  /*0120*/  ISETP.GE.U32.AND P1, PT, R0, R3, PT ;  /* 0x000000030000720c */ /* 0x000fce0003f26070 */
[----:B--2---:R-:W2:Y:S08]  /*0130*/  LDC.64 R14, c[0x0][0x388] ;  /* 0x0000e200ff0e7b82 */ /* 0x004eb00000000a00 */
[----:B------:R-:W3:Y:S02]  /*0140*/  LDC.64 R16, c[0x0][0x380] ;  /* 0x0000e000ff107b82 */ /* 0x000ee40000000a00 */
.L_x_5:
[----:B------:R-:W-:Y:S01]  /*0150*/  IADD3 R26, P0, PT, R4, R5, RZ ;  /* 0x00000005041a7210 */ /* 0x000fe20007f1e0ff */
[----:B------:R-:W-:Y:S03]  /*0160*/  BSSY.RECONVERGENT B0, `(.L_x_0) ;  /* 0x0000026000007945 */ /* 0x000fe60003800200 */
[----:B---3--:R-:W-:Y:S01]  /*0170*/  IADD3.X R9, PT, PT, RZ, RZ, RZ, P0, !PT ;  /* 0x000000ffff097210 */ /* 0x008fe200007fe4ff */
[C---:B------:R-:W-:Y:S01]  /*0180*/  IMAD.SHL.U32 R7, R26.reuse, 0x4, RZ ;  /* 0x000000041a077824 */ /* 0x040fe200078e00ff */
[----:B------:R-:W-:Y:S02]  /*0190*/  ISETP.NE.AND P0, PT, R5, RZ, PT ;  /* 0x000000ff0500720c */ /* 0x000fe40003f05270 */
[----:B------:R-:W-:Y:S02]  /*01a0*/  SHF.L.U64.HI R26, R26, 0x2, R9 ;  /* 0x000000021a1a7819 */ /* 0x000fe40000010209 */
[----:B------:R-:W-:-:S02]  /*01b0*/  ISETP.GT.U32.OR P0, PT, R2, 0x270f, !P0 ;  /* 0x0000270f0200780c */ /* 0x000fc40004704470 */
[----:B---3--:R-:W-:-:S05]  /*01c0*/  IADD3 R18, P2, PT, R7, R16, RZ ;  /* 0x0000001007127210 */ /* 0x008fca0007f5e0ff */
[----:B------:R-:W-:-:S06]  /*01d0*/  IMAD.X R19, R26, 0x1, R17, P2 ;  /* 0x000000011a137824 */ /* 0x000fcc00010e0611 */
[----:B------:R-:W-:Y:S05]  /*01e0*/  @P0 BRA `(.L_x_1) ;  /* 0x0000000000740947 */ /* 0x000fea0003800000 */
[----:B------:R-:W-:-:S04]  /*01f0*/  IADD3 R27, PT, PT, R4, R5, RZ ;  /* 0x00000005041b7210 */ /* 0x000fc80007ffe0ff */
[C---:B------:R-:W-:Y:S01]  /*0200*/  IADD3 R9, PT, PT, R27.reuse, -0x2711, RZ ;  /* 0xffffd8ef1b097810 */ /* 0x040fe20007ffe0ff */
[C---:B------:R-:W-:Y:S02]  /*0210*/  VIADD R23, R27.reuse, 0xffffd8ed ;  /* 0xffffd8ed1b177836 */ /* 0x040fe40000000000 */
[----:B------:R-:W-:Y:S02]  /*0220*/  VIADD R21, R27, 0xffffd8ee ;  /* 0xffffd8ee1b157836 */ /* 0x000fe40000000000 */
[----:B-1----:R-:W-:-:S04]  /*0230*/  IMAD.WIDE.U32 R22, R23, 0x4, R12 ;  /* 0x0000000417167825 */ /* 0x002fc800078e000c */
[--C-:B------:R-:W-:Y:S02]  /*0240*/  IMAD.WIDE.U32 R20, R21, 0x4, R12.reuse ;  /* 0x0000000415147825 */ /* 0x100fe400078e000c */
[----:B------:R-:W3:Y:S02]  /*0250*/  LDG.E R22, desc[UR4][R22.64] ;  /* 0x0000000416167981 */ /* 0x000ee4000c1e1900 */
[----:B------:R-:W-:Y:S02]  /*0260*/  IMAD.WIDE.U32 R8, R9, 0x4, R12 ;  /* 0x0000000409087825 */ /* 0x000fe400078e000c */
[----:B------:R-:W3:Y:S04]  /*0270*/  LDG.E R21, desc[UR4][R20.64] ;  /* 0x0000000414157981 */ /* 0x000ee8000c1e1900 */
[----:B------:R-:W4:Y:S01]  /*0280*/  LDG.E R9, desc[UR4][R8.64] ;  /* 0x0000000408097981 */ /* 0x000f22000c1e1900 */
[----:B------:R-:W-:-:S02]  /*0290*/  VIADD R25, R27, 0xffffffff ;  /* 0xffffffff1b197836 */ /* 0x000fc40000000000 */
[--C-:B------:R-:W-:Y:S01]  /*02a0*/  IMAD.WIDE.U32 R28, R27, 0x4, R12.reuse ;  /* 0x000000041b1c7825 */ /* 0x100fe200078e000c */
[----:B------:R-:W5:Y:S03]  /*02b0*/  LDG.E R23, desc[UR4][R18.64+0x4] ;  /* 0x0000040412177981 */ /* 0x000f66000c1e1900 */
[----:B------:R-:W-:Y:S01]  /*02c0*/  IMAD.WIDE.U32 R24, R25, 0x4, R12 ;  /* 0x0000000419187825 */ /* 0x000fe200078e000c */
[----:B------:R-:W2:Y:S04]  /*02d0*/  LDG.E R20, desc[UR4][R28.64+0x9c4c] ;  /* 0x009c4c041c147981 */ /* 0x000ea8000c1e1900 */
[----:B------:R-:W5:Y:S04]  /*02e0*/  LDG.E R8, desc[UR4][R28.64] ;  /* 0x000000041c087981 */ /* 0x000f68000c1e1900 */
[----:B------:R-:W2:Y:S01]  /*02f0*/  LDG.E R24, desc[UR4][R24.64] ;  /* 0x0000000418187981 */ /* 0x000ea2000c1e1900 */
[----:B---3--:R-:W-:-:S05]  /*0300*/  IMAD R22, R21, 0x2, R22 ;  /* 0x0000000215167824 */ /* 0x008fca00078e0216 */
[----:B----4-:R-:W-:Y:S02]  /*0310*/  IADD3 R21, PT, PT, R22, R9, RZ ;  /* 0x0000000916157210 */ /* 0x010fe40007ffe0ff */
[----:B------:R-:W3:Y:S04]  /*0320*/  LDG.E R22, desc[UR4][R28.64+0x9c44] ;  /* 0x009c44041c167981 */ /* 0x000ee8000c1e1900 */
[----:B------:R-:W4:Y:S01]  /*0330*/  LDG.E R9, desc[UR4][R18.64+0x9c48] ;  /* 0x009c480412097981 */ /* 0x000f22000c1e1900 */
[----:B--2---:R-:W-:-:S05]  /*0340*/  IMAD R21, R24, 0x2, R21 ;  /* 0x0000000218157824 */ /* 0x004fca00078e0215 */
[----:B-----5:R-:W-:-:S05]  /*0350*/  LEA R8, R8, R21, 0x2 ;  /* 0x0000001508087211 */ /* 0x020fca00078e10ff */
[----:B------:R-:W-:-:S05]  /*0360*/  IMAD R23, R23, 0x2, R8 ;  /* 0x0000000217177824 */ /* 0x000fca00078e0208 */
[----:B---3--:R-:W-:-:S05]  /*0370*/  IADD3 R22, PT, PT, R23, R22, RZ ;  /* 0x0000001617167210 */ /* 0x008fca0007ffe0ff */
[----:B----4-:R-:W-:Y:S02]  /*0380*/  IMAD R21, R9, 0x2, R22 ;  /* 0x0000000209157824 */ /* 0x010fe400078e0216 */
[----:B------:R-:W-:-:S03]  /*0390*/  IMAD.WIDE.U32 R8, R27, 0x4, R14 ;  /* 0x000000041b087825 */ /* 0x000fc600078e000e */
[----:B------:R-:W-:-:S05]  /*03a0*/  IADD3 R21, PT, PT, R21, R20, RZ ;  /* 0x0000001415157210 */ /* 0x000fca0007ffe0ff */
[----:B------:R3:W-:Y:S02]  /*03b0*/  STG.E desc[UR4][R8.64], R21 ;  /* 0x0000001508007986 */ /* 0x0007e4000c101904 */
.L_x_1:
[----:B------:R-:W-:Y:S05]  /*03c0*/  BSYNC.RECONVERGENT B0 ;  /* 0x0000000000007941 */ /* 0x000fea0003800200 */
.L_x_0:
[----:B---3--:R-:W-:-:S05]  /*03d0*/  VIADD R9, R5, 0x1 ;  /* 0x0000000105097836 */ /* 0x008fca0000000000 */
[----:B------:R-:W-:-:S13]  /*03e0*/  ISETP.NE.AND P0, PT, R9, 0x2711, PT ;  /* 0x000027110900780c */ /* 0x000fda0003f05270 */
[----:B------:R-:W-:Y:S05]  /*03f0*/  @!P0 BRA `(.L_x_2) ;  /* 0x0000000000948947 */ /* 0x000fea0003800000 */
[----:B------:R-:W-:Y:S01]  /*0400*/  ISETP.GT.U32.AND P0, PT, R2, 0x270f, PT ;  /* 0x0000270f0200780c */ /* 0x000fe20003f04070 */
[----:B------:R-:W-:-:S12]  /*0410*/  BSSY.RECONVERGENT B0, `(.L_x_3) ;  /* 0x0000021000007945 */ /* 0x000fd80003800200 */
[----:B------:R-:W-:Y:S05]  /*0420*/  @P0 BRA `(.L_x_4) ;  /* 0x00000000007c0947 */ /* 0x000fea0003800000 */
[----:B------:R-:W-:Y:S01]  /*0430*/  IADD3 R9, PT, PT, R4, R9, RZ ;  /* 0x0000000904097210 */ /* 0x000fe20007ffe0ff */
[----:B------:R-:W3:Y:S01]  /*0440*/  LDG.E R29, desc[UR4][R18.64+0x8] ;  /* 0x00000804121d7981 */ /* 0x000ee2000c1e1900 */
[----:B------:R-:W-:-:S03]  /*0450*/  IADD3 R20, P0, PT, R6, R5, RZ ;  /* 0x0000000506147210 */ /* 0x000fc60007f1e0ff */
[C---:B------:R-:W-:Y:S01]  /*0460*/  VIADD R23, R9.reuse, 0xffffd8ed ;  /* 0xffffd8ed09177836 */ /* 0x040fe20000000000 */
[----:B------:R-:W-:Y:S01]  /*0470*/  IADD3.X R24, PT, PT, RZ, RZ, RZ, P0, !PT ;  /* 0x000000ffff187210 */ /* 0x000fe200007fe4ff */
[----:B------:R-:W-:Y:S01]  /*0480*/  VIADD R21, R9, 0xffffd8ef ;  /* 0xffffd8ef09157836 */ /* 0x000fe20000000000 */
[----:B------:R-:W-:Y:S01]  /*0490*/  LEA R8, P0, R20, R16, 0x2 ;  /* 0x0000001014087211 */ /* 0x000fe200078010ff */
[----:B0-----:R-:W-:Y:S01]  /*04a0*/  IMAD.WIDE.U32 R22, R23, 0x4, R10 ;  /* 0x0000000417167825 */ /* 0x001fe200078e000a */
[----:B------:R-:W-:Y:S01]  /*04b0*/  IADD3 R25, PT, PT, R4, R5, RZ ;  /* 0x0000000504197210 */ /* 0x000fe20007ffe0ff */
[----:B------:R-:W4:Y:S01]  /*04c0*/  LDG.E R28, desc[UR4][R18.64+0x9c48] ;  /* 0x009c4804121c7981 */ /* 0x000f22000c1e1900 */
[----:B------:R-:W-:Y:S01]  /*04d0*/  LEA.HI.X R9, R20, R17, R24, 0x2, P0 ;  /* 0x0000001114097211 */ /* 0x000fe200000f1418 */
[--C-:B------:R-:W-:Y:S02]  /*04e0*/  IMAD.WIDE.U32 R20, R21, 0x4, R10.reuse ;  /* 0x0000000415147825 */ /* 0x100fe400078e000a */
[----:B------:R-:W5:Y:S04]  /*04f0*/  LDG.E R22, desc[UR4][R22.64] ;  /* 0x0000000416167981 */ /* 0x000f68000c1e1900 */
[----:B------:R-:W5:Y:S01]  /*0500*/  LDG.E R9, desc[UR4][R8.64+0x4] ;  /* 0x0000040408097981 */ /* 0x000f62000c1e1900 */
[----:B------:R-:W-:-:S03]  /*0510*/  IMAD.WIDE.U32 R24, R25, 0x4, R10 ;  /* 0x0000000419187825 */ /* 0x000fc600078e000a */
[----:B------:R-:W2:Y:S04]  /*0520*/  LDG.E R20, desc[UR4][R20.64] ;  /* 0x0000000414147981 */ /* 0x000ea8000c1e1900 */
[----:B------:R-:W3:Y:S04]  /*0530*/  LDG.E R25, desc[UR4][R24.64] ;  /* 0x0000000418197981 */ /* 0x000ee8000c1e1900 */
[----:B------:R-:W4:Y:S04]  /*0540*/  LDG.E R8, desc[UR4][R18.64+0x4] ;  /* 0x0000040412087981 */ /* 0x000f28000c1e1900 */
[----:B------:R-:W4:Y:S04]  /*0550*/  LDG.E R27, desc[UR4][R18.64+0x9c4c] ;  /* 0x009c4c04121b7981 */ /* 0x000f28000c1e1900 */
[----:B------:R-:W4:Y:S01]  /*0560*/  LDG.E R23, desc[UR4][R18.64+0x9c50] ;  /* 0x009c500412177981 */ /* 0x000f22000c1e1900 */
[----:B-----5:R-:W-:-:S05]  /*0570*/  IMAD R22, R9, 0x2, R22 ;  /* 0x0000000209167824 */ /* 0x020fca00078e0216 */
[----:B--2---:R-:W-:-:S05]  /*0580*/  IADD3 R22, PT, PT, R22, R20, RZ ;  /* 0x0000001416167210 */ /* 0x004fca0007ffe0ff */
[----:B---3--:R-:W-:-:S05]  /*0590*/  IMAD R9, R25, 0x2, R22 ;  /* 0x0000000219097824 */ /* 0x008fca00078e0216 */
[----:B----4-:R-:W-:-:S05]  /*05a0*/  LEA R8, R8, R9, 0x2 ;  /* 0x0000000908087211 */ /* 0x010fca00078e10ff */
[----:B------:R-:W-:-:S05]  /*05b0*/  IMAD R29, R29, 0x2, R8 ;  /* 0x000000021d1d7824 */ /* 0x000fca00078e0208 */
[----:B------:R-:W-:Y:S02]  /*05c0*/  IADD3 R28, PT, PT, R29, R28, RZ ;  /* 0x0000001c1d1c7210 */ /* 0x000fe40007ffe0ff */
[----:B------:R-:W-:-:S03]  /*05d0*/  IADD3 R8, P0, PT, R7, UR6, RZ ;  /* 0x0000000607087c10 */ /* 0x000fc6000ff1e0ff */
[----:B------:R-:W-:Y:S01]  /*05e0*/  IMAD R28, R27, 0x2, R28 ;  /* 0x000000021b1c7824 */ /* 0x000fe200078e021c */
[----:B------:R-:W-:-:S04]  /*05f0*/  IADD3.X R9, PT, PT, R26, UR7, RZ, P0, !PT ;  /* 0x000000071a097c10 */ /* 0x000fc800087fe4ff */
[----:B------:R-:W-:-:S05]  /*0600*/  IADD3 R23, PT, PT, R28, R23, RZ ;  /* 0x000000171c177210 */ /* 0x000fca0007ffe0ff */
[----:B------:R3:W-:Y:S02]  /*0610*/  STG.E desc[UR4][R8.64+0x4], R23 ;  /* 0x0000041708007986 */ /* 0x0007e4000c101904 */
.L_x_4:
[----:B------:R-:W-:Y:S05]  /*0620*/  BSYNC.RECONVERGENT B0 ;  /* 0x0000000000007941 */ /* 0x000fea0003800200 */
.L_x_3:
[----:B------:R-:W-:Y:S01]  /*0630*/  VIADD R5, R5, 0x2 ;  /* 0x0000000205057836 */ /* 0x000fe20000000000 */
[----:B------:R-:W-:Y:S06]  /*0640*/  BRA `(.L_x_5) ;  /* 0xfffffff800c07947 */ /* 0x000fec000383ffff */
.L_x_2:
[----:B------:R-:W-:Y:S05]  /*0650*/  @!P1 BRA `(.L_x_6) ;  /* 0xfffffff800949947 */ /* 0x000fea000383ffff */
[----:B------:R-:W-:Y:S05]  /*0660*/  EXIT ;  /* 0x000000000000794d */ /* 0x000fea0003800000 */
        .weak           $__internal_0_$__cuda_sm20_div_u16
        .type           $__internal_0_$__cuda_sm20_div_u16,@function
        .size           $__internal_0_$__cuda_sm20_div_u16,(.L_x_8 - $__internal_0_$__cuda_sm20_div_u16)
$__internal_0_$__cuda_sm20_div_u16:
[----:B------:R-:W0:Y:S01]  /*0670*/  I2F.U16 R0, UR4 ;  /* 0x0000000400007d06 */ /* 0x000e220008101000 */
[----:B------:R-:W-:Y:S01]  /*0680*/  HFMA2 R2, -RZ, RZ, 15, 0 ;  /* 0x4b800000ff027431 */ /* 0x000fe200000001ff */
[C---:B0-----:R-:W-:Y:S02]  /*0690*/  FSETP.GEU.AND P1, PT, |R0|.reuse, 1.175494350822287508e-38, PT ;  /* 0x008000000000780b */ /* 0x041fe40003f2e200 */
[----:B------:R-:W-:Y:S02]  /*06a0*/  FSETP.GT.AND P0, PT, |R0|, 8.50705917302346158658e+37, PT ;  /* 0x7e8000000000780b */ /* 0x000fe40003f04200 */
[----:B------:R-:W-:-:S04]  /*06b0*/  FSEL R2, R2, 1, !P1 ;  /* 0x3f80000002027808 */ /* 0x000fc80004800000 */
[----:B------:R-:W-:Y:S01]  /*06c0*/  FSEL R3, R2, 0.25, !P0 ;  /* 0x3e80000002037808 */ /* 0x000fe20004000000 */
[----:B------:R-:W-:Y:S01]  /*06d0*/  IMAD.MOV.U32 R2, RZ, RZ, R6 ;  /* 0x000000ffff027224 */ /* 0x000fe200078e0006 */
[----:B------:R-:W-:-:S03]  /*06e0*/  ISETP.NE.U32.AND P0, PT, RZ, UR4, PT ;  /* 0x00000004ff007c0c */ /* 0x000fc6000bf05070 */
[----:B------:R-:W-:Y:S01]  /*06f0*/  FMUL R4, R0, R3 ;  /* 0x0000000300047220 */ /* 0x000fe20000400000 */
[----:B------:R-:W-:-:S05]  /*0700*/  I2FP.F32.U32.RZ R0, 0x2712 ;  /* 0x0000271200007845 */ /* 0x000fca000020d000 */
[----:B------:R-:W0:Y:S02]  /*0710*/  MUFU.RCP R4, R4 ;  /* 0x0000000400047308 */ /* 0x000e240000001000 */
[----:B0-----:R-:W-:-:S04]  /*0720*/  FMUL R3, R3, R4 ;  /* 0x0000000403037220 */ /* 0x001fc80000400000 */
[----:B------:R-:W-:-:S04]  /*0730*/  VIADD R3, R3, 0x2 ;  /* 0x0000000203037836 */ /* 0x000fc80000000000 */
[----:B------:R-:W-:Y:S01]  /*0740*/  FMUL.RZ R0, R0, R3 ;  /* 0x0000000300007220 */ /* 0x000fe2000040c000 */
[----:B------:R-:W-:-:S05]  /*0750*/  HFMA2 R3, -RZ, RZ, 0, 0 ;  /* 0x00000000ff037431 */ /* 0x000fca00000001ff */
[----:B------:R-:W0:Y:S02]  /*0760*/  F2I.U32.TRUNC.NTZ R0, R0 ;  /* 0x0000000000007305 */ /* 0x000e24000020f000 */
[----:B0-----:R-:W-:Y:S02]  /*0770*/  LOP3.LUT R5, R0, 0xffff, RZ, 0xc0, !PT ;  /* 0x0000ffff00057812 */ /* 0x001fe400078ec0ff */
[----:B------:R-:W-:Y:S01]  /*0780*/  @!P0 MOV R5, 0xffffffff ;  /* 0xffffffff00058802 */ /* 0x000fe20000000f00 */
[----:B------:R-:W-:Y:S06]  /*0790*/  RET.REL.NODEC R2 `(_Z11convolutionPiS_) ;  /* 0xfffffff802187950 */ /* 0x000fec0003c3ffff */
.L_x_7:
[----:B------:R-:W-:-:S00]  /*07a0*/  BRA `(.L_x_7) ;  /* 0xfffffffc00fc7947 */ /* 0x000fc0000383ffff */
[----:B------:R-:W-:-:S00]  /*07b0*/  NOP ;  /* 0x0000000000007918 */ /* 0x000fc00000000000 */
        /* <DEDUP_REMOVED lines=12> */
.L_x_8:


//--------------------- .nv.shared.reserved.0     --------------------------
	.section	.nv.shared.reserved.0,"aw",@nobits
	.weak		__nv_reservedSMEM_offset_0_alias
	.size		__nv_reservedSMEM_offset_0_alias, 0, 64
	.other		__nv_reservedSMEM_offset_0_alias,@"STO_CUDA_RESERVED_SHARED STV_DEFAULT"
__nv_reservedSMEM_offset_0_alias:
	.zero		0
	.zero		64


//--------------------- .nv.constant0._Z11convolutionPiS_ --------------------------
	.section	.nv.constant0._Z11convolutionPiS_,"a",@progbits
	.sectionflags	@""
	.align	4
.nv.constant0._Z11convolutionPiS_:
	.zero		912


//--------------------- SYMBOLS --------------------------

	.type		.nv.reservedSmem.offset0,@object
	.size		.nv.reservedSmem.offset0,0x4
